//
// Generated by NVIDIA NVVM Compiler
//
// Compiler Build ID: CL-36424714
// Cuda compilation tools, release 13.0, V13.0.88
// Based on NVVM 20.0.0
//

.version 9.0
.target sm_100
.address_size 64

	// .globl	apply_weights_synaptic_scaling_kernel

.visible .entry apply_weights_synaptic_scaling_kernel(
	.param .u64 .ptr .align 1 apply_weights_synaptic_scaling_kernel_param_0,
	.param .u64 .ptr .align 1 apply_weights_synaptic_scaling_kernel_param_1,
	.param .u64 .ptr .align 1 apply_weights_synaptic_scaling_kernel_param_2,
	.param .u64 .ptr .align 1 apply_weights_synaptic_scaling_kernel_param_3,
	.param .f32 apply_weights_synaptic_scaling_kernel_param_4,
	.param .f32 apply_weights_synaptic_scaling_kernel_param_5
)
{
	.reg .pred 	%p<3>;
	.reg .b32 	%r<10>;
	.reg .b32 	%f<9>;
	.reg .b64 	%rd<17>;

	ld.param.u64 	%rd1, [apply_weights_synaptic_scaling_kernel_param_0];
	ld.param.u64 	%rd4, [apply_weights_synaptic_scaling_kernel_param_1];
	ld.param.u64 	%rd2, [apply_weights_synaptic_scaling_kernel_param_2];
	ld.param.u64 	%rd3, [apply_weights_synaptic_scaling_kernel_param_3];
	ld.param.f32 	%f2, [apply_weights_synaptic_scaling_kernel_param_4];
	ld.param.f32 	%f1, [apply_weights_synaptic_scaling_kernel_param_5];
	cvta.to.global.u64 	%rd5, %rd4;
	mov.u32 	%r1, %tid.x;
	mul.wide.u32 	%rd6, %r1, 4;
	add.s64 	%rd7, %rd5, %rd6;
	ld.global.f32 	%f3, [%rd7];
	setp.lt.f32 	%p1, %f3, %f2;
	@%p1 bra 	$L__BB0_3;
	cvta.to.global.u64 	%rd8, %rd2;
	mov.u32 	%r2, %ctaid.x;
	mov.u32 	%r4, %nctaid.x;
	mad.lo.s32 	%r3, %r1, %r4, %r2;
	mul.wide.u32 	%rd9, %r3, 4;
	add.s64 	%rd10, %rd8, %rd9;
	ld.global.u32 	%r5, [%rd10];
	setp.gt.s32 	%p2, %r5, 0;
	@%p2 bra 	$L__BB0_3;
	mov.u32 	%r6, %nctaid.y;
	mov.u32 	%r7, %ctaid.y;
	mad.lo.s32 	%r8, %r2, %r6, %r7;
	cvta.to.global.u64 	%rd11, %rd1;
	mul.wide.u32 	%rd12, %r8, 4;
	add.s64 	%rd13, %rd11, %rd12;
	ld.global.f32 	%f4, [%rd13];
	abs.f32 	%f5, %f4;
	mul.f32 	%f6, %f1, %f5;
	mad.lo.s32 	%r9, %r3, %r6, %r7;
	cvta.to.global.u64 	%rd14, %rd3;
	mul.wide.u32 	%rd15, %r9, 4;
	add.s64 	%rd16, %rd14, %rd15;
	ld.global.f32 	%f7, [%rd16];
	sub.f32 	%f8, %f7, %f6;
	st.global.f32 	[%rd16], %f8;
$L__BB0_3:
	ret;

}


// ===== COMPILED SASS (sm_100) =====

	.target	sm_100

	.elftype	@"ET_EXEC"


//--------------------- .note.nv.tkinfo           --------------------------
	.section	.note.nv.tkinfo,"",@"SHT_NOTE"
	.sectionflags	@"SHF_NOTE_NV_TKINFO"
	.tkinfo
        /*0018*/ 	.word	0x00000002
        /*0030*/ 	.string	""
        /*0030*/ 	.string	"ptxas"
        /*0030*/ 	.string	"Cuda compilation tools, release 13.0, V13.0.88"
        /*0030*/ 	.string	"Build cuda_13.0.r13.0/compiler.36424714_0"
        /*0030*/ 	.string	"-arch sm_100 -m 64 "



//--------------------- .note.nv.cuinfo           --------------------------
	.section	.note.nv.cuinfo,"",@"SHT_NOTE"
	.sectionflags	@"SHF_NOTE_NV_CUINFO"
        /*0018*/ 	.short	0x0002
        /*001a*/ 	.short	0x0064
        /*001c*/ 	.short	0x0082
	.zero		2


//--------------------- .nv.info                  --------------------------
	.section	.nv.info,"",@"SHT_CUDA_INFO"
	.align	4


	//----- nvinfo : EIATTR_REGCOUNT
	.align		4
        /*0000*/ 	.byte	0x04, 0x2f
        /*0002*/ 	.short	(.L_1 - .L_0)
	.align		4
.L_0:
        /*0004*/ 	.word	index@(apply_weights_synaptic_scaling_kernel)
        /*0008*/ 	.word	0x0000000e


	//----- nvinfo : EIATTR_FRAME_SIZE
	.align		4
.L_1:
        /*000c*/ 	.byte	0x04, 0x11
        /*000e*/ 	.short	(.L_3 - .L_2)
	.align		4
.L_2:
        /*0010*/ 	.word	index@(apply_weights_synaptic_scaling_kernel)
        /*0014*/ 	.word	0x00000000


	//----- nvinfo : EIATTR_MIN_STACK_SIZE
	.align		4
.L_3:
        /*0018*/ 	.byte	0x04, 0x12
        /*001a*/ 	.short	(.L_5 - .L_4)
	.align		4
.L_4:
        /*001c*/ 	.word	index@(apply_weights_synaptic_scaling_kernel)
        /*0020*/ 	.word	0x00000000
.L_5:


//--------------------- .nv.compat                --------------------------
	.section	.nv.compat,"",@"SHT_CUDA_COMPAT_INFO"
	.align	4
        /*0000*/ 	.byte	0x02, 0x09, 0x00, 0x00, 0x02, 0x02, 0x01, 0x00, 0x02, 0x05, 0x05, 0x00, 0x03, 0x07, 0x01, 0x01
        /*0010*/ 	.byte	0x02, 0x03, 0x00, 0x00, 0x02, 0x06, 0x01, 0x00, 0x04, 0x0b, 0x08, 0x00, 0x09, 0x00, 0x00, 0x00
        /*0020*/ 	.byte	0x00, 0x00, 0x00, 0x00


//--------------------- .nv.info.apply_weights_synaptic_scaling_kernel --------------------------
	.section	.nv.info.apply_weights_synaptic_scaling_kernel,"",@"SHT_CUDA_INFO"
	.sectionflags	@""
	.align	4


	//----- nvinfo : EIATTR_CUDA_API_VERSION
	.align		4
        /*0000*/ 	.byte	0x04, 0x37
        /*0002*/ 	.short	(.L_7 - .L_6)
.L_6:
        /*0004*/ 	.word	0x00000082


	//----- nvinfo : EIATTR_KPARAM_INFO
	.align		4
.L_7:
        /*0008*/ 	.byte	0x04, 0x17
        /*000a*/ 	.short	(.L_9 - .L_8)
.L_8:
        /*000c*/ 	.word	0x00000000
        /*0010*/ 	.short	0x0005
        /*0012*/ 	.short	0x0024
        /*0014*/ 	.byte	0x00, 0xf0, 0x11, 0x00


	//----- nvinfo : EIATTR_KPARAM_INFO
	.align		4
.L_9:
        /*0018*/ 	.byte	0x04, 0x17
        /*001a*/ 	.short	(.L_11 - .L_10)
.L_10:
        /*001c*/ 	.word	0x00000000
        /*0020*/ 	.short	0x0004
        /*0022*/ 	.short	0x0020
        /*0024*/ 	.byte	0x00, 0xf0, 0x11, 0x00


	//----- nvinfo : EIATTR_KPARAM_INFO
	.align		4
.L_11:
        /*0028*/ 	.byte	0x04, 0x17
        /*002a*/ 	.short	(.L_13 - .L_12)
.L_12:
        /*002c*/ 	.word	0x00000000
        /*0030*/ 	.short	0x0003
        /*0032*/ 	.short	0x0018
        /*0034*/ 	.byte	0x00, 0xf5, 0x21, 0x00


	//----- nvinfo : EIATTR_KPARAM_INFO
	.align		4
.L_13:
        /*0038*/ 	.byte	0x04, 0x17
        /*003a*/ 	.short	(.L_15 - .L_14)
.L_14:
        /*003c*/ 	.word	0x00000000
        /*0040*/ 	.short	0x0002
        /*0042*/ 	.short	0x0010
        /*0044*/ 	.byte	0x00, 0xf5, 0x21, 0x00


	//----- nvinfo : EIATTR_KPARAM_INFO
	.align		4
.L_15:
        /*0048*/ 	.byte	0x04, 0x17
        /*004a*/ 	.short	(.L_17 - .L_16)
.L_16:
        /*004c*/ 	.word	0x00000000
        /*0050*/ 	.short	0x0001
        /*0052*/ 	.short	0x0008
        /*0054*/ 	.byte	0x00, 0xf5, 0x21, 0x00


	//----- nvinfo : EIATTR_KPARAM_INFO
	.align		4
.L_17:
        /*0058*/ 	.byte	0x04, 0x17
        /*005a*/ 	.short	(.L_19 - .L_18)
.L_18:
        /*005c*/ 	.word	0x00000000
        /*0060*/ 	.short	0x0000
        /*0062*/ 	.short	0x0000
        /*0064*/ 	.byte	0x00, 0xf5, 0x21, 0x00


	//----- nvinfo : EIATTR_SPARSE_MMA_MASK
	.align		4
.L_19:
        /*0068*/ 	.byte	0x03, 0x50
        /*006a*/ 	.short	0x0000


	//----- nvinfo : EIATTR_MAXREG_COUNT
	.align		4
        /*006c*/ 	.byte	0x03, 0x1b
        /*006e*/ 	.short	0x00ff


	//----- nvinfo : EIATTR_MERCURY_ISA_VERSION
	.align		4
        /*0070*/ 	.byte	0x03, 0x5f
        /*0072*/ 	.short	0x0101


	//----- nvinfo : EIATTR_VRC_CTA_INIT_COUNT
	.align		4
        /*0074*/ 	.byte	0x02, 0x4a
	.zero		1
	.zero		1


	//----- nvinfo : EIATTR_EXIT_INSTR_OFFSETS
	.align		4
        /*0078*/ 	.byte	0x04, 0x1c
        /*007a*/ 	.short	(.L_21 - .L_20)


	//   ....[0]....
.L_20:
        /*007c*/ 	.word	0x00000080


	//   ....[1]....
        /*0080*/ 	.word	0x00000100


	//   ....[2]....
        /*0084*/ 	.word	0x000001e0


	//----- nvinfo : EIATTR_CBANK_PARAM_SIZE
	.align		4
.L_21:
        /*0088*/ 	.byte	0x03, 0x19
        /*008a*/ 	.short	0x0028


	//----- nvinfo : EIATTR_PARAM_CBANK
	.align		4
        /*008c*/ 	.byte	0x04, 0x0a
        /*008e*/ 	.short	(.L_23 - .L_22)
	.align		4
.L_22:
        /*0090*/ 	.word	index@(.nv.constant0.apply_weights_synaptic_scaling_kernel)
        /*0094*/ 	.short	0x0380
        /*0096*/ 	.short	0x0028


	//----- nvinfo : EIATTR_SW_WAR
	.align		4
.L_23:
        /*0098*/ 	.byte	0x04, 0x36
        /*009a*/ 	.short	(.L_25 - .L_24)
.L_24:
        /*009c*/ 	.word	0x00000008
.L_25:


//--------------------- .nv.callgraph             --------------------------
	.section	.nv.callgraph,"",@"SHT_CUDA_CALLGRAPH"
	.align	4
	.sectionentsize	8
	.align		4
        /*0000*/ 	.word	0x00000000
	.align		4
        /*0004*/ 	.word	0xffffffff
	.align		4
        /*0008*/ 	.word	0x00000000
	.align		4
        /*000c*/ 	.word	0xfffffffe
	.align		4
        /*0010*/ 	.word	0x00000000
	.align		4
        /*0014*/ 	.word	0xfffffffd
	.align		4
        /*0018*/ 	.word	0x00000000
	.align		4
        /*001c*/ 	.word	0xfffffffc


//--------------------- .text.apply_weights_synaptic_scaling_kernel --------------------------
	.section	.text.apply_weights_synaptic_scaling_kernel,"ax",@progbits
	.align	128
        .global         apply_weights_synaptic_scaling_kernel
        .type           apply_weights_synaptic_scaling_kernel,@function
        .size           apply_weights_synaptic_scaling_kernel,(.L_x_1 - apply_weights_synaptic_scaling_kernel)
        .other          apply_weights_synaptic_scaling_kernel,@"STO_CUDA_ENTRY STV_DEFAULT"
apply_weights_synaptic_scaling_kernel:
.text.apply_weights_synaptic_scaling_kernel:
[----:B------:R-:W-:Y:S01]  /*0000*/  LDC R1, c[0x0][0x37c] ;  /* 0x0000df00ff017b82 */ /* 0x000fe20000000800 */
[----:B------:R-:W0:Y:S07]  /*0010*/  S2R R7, SR_TID.X ;  /* 0x0000000000077919 */ /* 0x000e2e0000002100 */
[----:B------:R-:W0:Y:S01]  /*0020*/  LDC.64 R2, c[0x0][0x388] ;  /* 0x0000e200ff027b82 */ /* 0x000e220000000a00 */
[----:B------:R-:W1:Y:S01]  /*0030*/  LDCU.64 UR4, c[0x0][0x358] ;  /* 0x00006b00ff0477ac */ /* 0x000e620008000a00 */
[----:B------:R-:W2:Y:S01]  /*0040*/  LDCU UR6, c[0x0][0x3a0] ;  /* 0x00007400ff0677ac */ /* 0x000ea20008000800 */
[----:B0-----:R-:W-:-:S06]  /*0050*/  IMAD.WIDE.U32 R2, R7, 0x4, R2 ;  /* 0x0000000407027825 */ /* 0x001fcc00078e0002 */
[----:B-1----:R-:W2:Y:S02]  /*0060*/  LDG.E R2, desc[UR4][R2.64] ;  /* 0x0000000402027981 */ /* 0x002ea4000c1e1900 */
[----:B--2---:R-:W-:-:S13]  /*0070*/  FSETP.GEU.AND P0, PT, R2, UR6, PT ;  /* 0x0000000602007c0b */ /* 0x004fda000bf0e000 */
[----:B------:R-:W-:Y:S05]  /*0080*/  @!P0 EXIT ;  /* 0x000000000000894d */ /* 0x000fea0003800000 */
[----:B------:R-:W0:Y:S08]  /*0090*/  S2UR UR6, SR_CTAID.X ;  /* 0x00000000000679c3 */ /* 0x000e300000002500 */
[----:B------:R-:W0:Y:S08]  /*00a0*/  LDC R0, c[0x0][0x370] ;  /* 0x0000dc00ff007b82 */ /* 0x000e300000000800 */
[----:B------:R-:W1:Y:S01]  /*00b0*/  LDC.64 R2, c[0x0][0x390] ;  /* 0x0000e400ff027b82 */ /* 0x000e620000000a00 */
[----:B0-----:R-:W-:-:S04]  /*00c0*/  IMAD R7, R7, R0, UR6 ;  /* 0x0000000607077e24 */ /* 0x001fc8000f8e0200 */
[----:B-1----:R-:W-:-:S06]  /*00d0*/  IMAD.WIDE.U32 R2, R7, 0x4, R2 ;  /* 0x0000000407027825 */ /* 0x002fcc00078e0002 */
[----:B------:R-:W2:Y:S02]  /*00e0*/  LDG.E R2, desc[UR4][R2.64] ;  /* 0x0000000402027981 */ /* 0x000ea4000c1e1900 */
[----:B--2---:R-:W-:-:S13]  /*00f0*/  ISETP.GT.AND P0, PT, R2, RZ, PT ;  /* 0x000000ff0200720c */ /* 0x004fda0003f04270 */
[----:B------:R-:W-:Y:S05]  /*0100*/  @P0 EXIT ;  /* 0x000000000000094d */ /* 0x000fea0003800000 */
[----:B------:R-:W0:Y:S01]  /*0110*/  S2R R11, SR_CTAID.Y ;  /* 0x00000000000b7919 */ /* 0x000e220000002600 */
[----:B------:R-:W0:Y:S01]  /*0120*/  LDC R0, c[0x0][0x374] ;  /* 0x0000dd00ff007b82 */ /* 0x000e220000000800 */
[----:B------:R-:W1:Y:S07]  /*0130*/  LDCU UR7, c[0x0][0x3a4] ;  /* 0x00007480ff0777ac */ /* 0x000e6e0008000800 */
[----:B------:R-:W2:Y:S08]  /*0140*/  LDC.64 R2, c[0x0][0x380] ;  /* 0x0000e000ff027b82 */ /* 0x000eb00000000a00 */
[----:B------:R-:W3:Y:S01]  /*0150*/  LDC.64 R4, c[0x0][0x398] ;  /* 0x0000e600ff047b82 */ /* 0x000ee20000000a00 */
[----:B0-----:R-:W-:-:S02]  /*0160*/  IMAD R9, R0, UR6, R11 ;  /* 0x0000000600097c24 */ /* 0x001fc4000f8e020b */
[----:B------:R-:W-:Y:S02]  /*0170*/  IMAD R7, R7, R0, R11 ;  /* 0x0000000007077224 */ /* 0x000fe400078e020b */
[----:B--2---:R-:W-:-:S04]  /*0180*/  IMAD.WIDE.U32 R2, R9, 0x4, R2 ;  /* 0x0000000409027825 */ /* 0x004fc800078e0002 */
[----:B---3--:R-:W-:Y:S02]  /*0190*/  IMAD.WIDE.U32 R4, R7, 0x4, R4 ;  /* 0x0000000407047825 */ /* 0x008fe400078e0004 */
[----:B------:R-:W1:Y:S04]  /*01a0*/  LDG.E R2, desc[UR4][R2.64] ;  /* 0x0000000402027981 */ /* 0x000e68000c1e1900 */
[----:B------:R-:W1:Y:S02]  /*01b0*/  LDG.E R7, desc[UR4][R4.64] ;  /* 0x0000000404077981 */ /* 0x000e64000c1e1900 */
[----:B-1----:R-:W-:-:S05]  /*01c0*/  FFMA R7, -|R2|, UR7, R7 ;  /* 0x0000000702077c23 */ /* 0x002fca0008000307 */
[----:B------:R-:W-:Y:S01]  /*01d0*/  STG.E desc[UR4][R4.64], R7 ;  /* 0x0000000704007986 */ /* 0x000fe2000c101904 */
[----:B------:R-:W-:Y:S05]  /*01e0*/  EXIT ;  /* 0x000000000000794d */ /* 0x000fea0003800000 */
.L_x_0:
[----:B------:R-:W-:-:S00]  /*01f0*/  BRA `(.L_x_0) ;  /* 0xfffffffc00fc7947 */ /* 0x000fc0000383ffff */
[----:B------:R-:W-:-:S00]  /*0200*/  NOP ;  /* 0x0000000000007918 */ /* 0x000fc00000000000 */
[----:B------:R-:W-:-:S00]  /*0210*/  NOP ;  /* 0x0000000000007918 */ /* 0x000fc00000000000 */
[----:B------:R-:W-:-:S00]  /*0220*/  NOP ;  /* 0x0000000000007918 */ /* 0x000fc00000000000 */
[----:B------:R-:W-:-:S00]  /*0230*/  NOP ;  /* 0x0000000000007918 */ /* 0x000fc00000000000 */
[----:B------:R-:W-:-:S00]  /*0240*/  NOP ;  /* 0x0000000000007918 */ /* 0x000fc00000000000 */
[----:B------:R-:W-:-:S00]  /*0250*/  NOP ;  /* 0x0000000000007918 */ /* 0x000fc00000000000 */
[----:B------:R-:W-:-:S00]  /*0260*/  NOP ;  /* 0x0000000000007918 */ /* 0x000fc00000000000 */
[----:B------:R-:W-:-:S00]  /*0270*/  NOP ;  /* 0x0000000000007918 */ /* 0x000fc00000000000 */
.L_x_1:


//--------------------- .nv.shared.reserved.0     --------------------------
	.section	.nv.shared.reserved.0,"aw",@nobits
	.weak		__nv_reservedSMEM_offset_0_alias
	.size		__nv_reservedSMEM_offset_0_alias, 0, 64
	.other		__nv_reservedSMEM_offset_0_alias,@"STO_CUDA_RESERVED_SHARED STV_DEFAULT"
__nv_reservedSMEM_offset_0_alias:
	.zero		0
	.zero		64


//--------------------- .nv.constant0.apply_weights_synaptic_scaling_kernel --------------------------
	.section	.nv.constant0.apply_weights_synaptic_scaling_kernel,"a",@progbits
	.sectionflags	@""
	.align	4
.nv.constant0.apply_weights_synaptic_scaling_kernel:
	.zero		936


//--------------------- SYMBOLS --------------------------

	.type		.nv.reservedSmem.offset0,@object
	.size		.nv.reservedSmem.offset0,0x4
